	.headerflags	@"EF_CUDA_TEXMODE_UNIFIED EF_CUDA_64BIT_ADDRESS EF_CUDA_ACCELERATORS EF_CUDA_SM90 EF_CUDA_VIRTUAL_SM(EF_CUDA_SM90)"
	.elftype	@"ET_EXEC"


//--------------------- .nv.info                  --------------------------
	.section	.nv.info,"",@"SHT_CUDA_INFO"
	.align	4


	//----- nvinfo : EIATTR_REGCOUNT
	.align		4
        /*0000*/ 	.byte	0x04, 0x2f
        /*0002*/ 	.short	(.L_2 - .L_1)
	.align		4
.L_1:
        /*0004*/ 	.word	index@(triton_poi_fused_convolution_elu_16)
        /*0008*/ 	.word	0x00000016


	//----- nvinfo : EIATTR_MIN_STACK_SIZE
	.align		4
.L_2:
        /*000c*/ 	.byte	0x04, 0x12
        /*000e*/ 	.short	(.L_4 - .L_3)
	.align		4
.L_3:
        /*0010*/ 	.word	index@(triton_poi_fused_convolution_elu_16)
        /*0014*/ 	.word	0x00000000


	//----- nvinfo : EIATTR_FRAME_SIZE
	.align		4
.L_4:
        /*0018*/ 	.byte	0x04, 0x11
        /*001a*/ 	.short	(.L_6 - .L_5)
	.align		4
.L_5:
        /*001c*/ 	.word	index@(triton_poi_fused_convolution_elu_16)
        /*0020*/ 	.word	0x00000000


	//----- nvinfo : EIATTR_MIN_STACK_SIZE
	.align		4
.L_6:
        /*0024*/ 	.byte	0x04, 0x12
        /*0026*/ 	.short	(.L_8 - .L_7)
	.align		4
.L_7:
        /*0028*/ 	.word	index@(triton_poi_fused_convolution_elu_16)
        /*002c*/ 	.word	0x00000000
.L_8:


//--------------------- .nv.info.triton_poi_fused_convolution_elu_16 --------------------------
	.section	.nv.info.triton_poi_fused_convolution_elu_16,"",@"SHT_CUDA_INFO"
	.sectionflags	@""
	.align	4


	//----- nvinfo : EIATTR_CUDA_API_VERSION
	.align		4
        /*0000*/ 	.byte	0x04, 0x37
        /*0002*/ 	.short	(.L_10 - .L_9)
.L_9:
        /*0004*/ 	.word	0x0000007c


	//----- nvinfo : EIATTR_KPARAM_INFO
	.align		4
.L_10:
        /*0008*/ 	.byte	0x04, 0x17
        /*000a*/ 	.short	(.L_12 - .L_11)
.L_11:
        /*000c*/ 	.word	0x00000000
        /*0010*/ 	.short	0x0002
        /*0012*/ 	.short	0x0010
        /*0014*/ 	.byte	0x00, 0xf0, 0x11, 0x00


	//----- nvinfo : EIATTR_KPARAM_INFO
	.align		4
.L_12:
        /*0018*/ 	.byte	0x04, 0x17
        /*001a*/ 	.short	(.L_14 - .L_13)
.L_13:
        /*001c*/ 	.word	0x00000000
        /*0020*/ 	.short	0x0001
        /*0022*/ 	.short	0x0008
        /*0024*/ 	.byte	0x00, 0xf4, 0x21, 0x00


	//----- nvinfo : EIATTR_KPARAM_INFO
	.align		4
.L_14:
        /*0028*/ 	.byte	0x04, 0x17
        /*002a*/ 	.short	(.L_16 - .L_15)
.L_15:
        /*002c*/ 	.word	0x00000000
        /*0030*/ 	.short	0x0000
        /*0032*/ 	.short	0x0000
        /*0034*/ 	.byte	0x00, 0xf4, 0x21, 0x00


	//----- nvinfo : EIATTR_SPARSE_MMA_MASK
	.align		4
.L_16:
        /*0038*/ 	.byte	0x03, 0x50
        /*003a*/ 	.short	0x0000


	//----- nvinfo : EIATTR_MAXREG_COUNT
	.align		4
        /*003c*/ 	.byte	0x03, 0x1b
        /*003e*/ 	.short	0x00ff


	//----- nvinfo : EIATTR_EXIT_INSTR_OFFSETS
	.align		4
        /*0040*/ 	.byte	0x04, 0x1c
        /*0042*/ 	.short	(.L_18 - .L_17)


	//   ....[0]....
.L_17:
        /*0044*/ 	.word	0x000004c0


	//----- nvinfo : EIATTR_REQNTID
	.align		4
.L_18:
        /*0048*/ 	.byte	0x04, 0x10
        /*004a*/ 	.short	(.L_20 - .L_19)
.L_19:
        /*004c*/ 	.word	0x00000080
        /*0050*/ 	.word	0x00000001
        /*0054*/ 	.word	0x00000001


	//----- nvinfo : EIATTR_CBANK_PARAM_SIZE
	.align		4
.L_20:
        /*0058*/ 	.byte	0x03, 0x19
        /*005a*/ 	.short	0x0014


	//----- nvinfo : EIATTR_PARAM_CBANK
	.align		4
        /*005c*/ 	.byte	0x04, 0x0a
        /*005e*/ 	.short	(.L_22 - .L_21)
	.align		4
.L_21:
        /*0060*/ 	.word	index@(.nv.constant0.triton_poi_fused_convolution_elu_16)
        /*0064*/ 	.short	0x0210
        /*0066*/ 	.short	0x0014


	//----- nvinfo : EIATTR_SW_WAR
	.align		4
.L_22:
        /*0068*/ 	.byte	0x04, 0x36
        /*006a*/ 	.short	(.L_24 - .L_23)
.L_23:
        /*006c*/ 	.word	0x00000008
.L_24:


//--------------------- .nv.callgraph             --------------------------
	.section	.nv.callgraph,"",@"SHT_CUDA_CALLGRAPH"
	.align	4
	.sectionentsize	8
	.align		4
        /*0000*/ 	.word	0x00000000
	.align		4
        /*0004*/ 	.word	0xffffffff
	.align		4
        /*0008*/ 	.word	0x00000000
	.align		4
        /*000c*/ 	.word	0xfffffffe
	.align		4
        /*0010*/ 	.word	0x00000000
	.align		4
        /*0014*/ 	.word	0xfffffffd
	.align		4
        /*0018*/ 	.word	0x00000000
	.align		4
        /*001c*/ 	.word	0xfffffffc


//--------------------- .nv.constant4             --------------------------
	.section	.nv.constant4,"a",@progbits
	.align	8
	.align		8
.nv.constant4:
        /*0000*/ 	.dword	_$_str


//--------------------- .text.triton_poi_fused_convolution_elu_16 --------------------------
	.section	.text.triton_poi_fused_convolution_elu_16,"ax",@progbits
	.align	128
        .global         triton_poi_fused_convolution_elu_16
        .type           triton_poi_fused_convolution_elu_16,@function
        .size           triton_poi_fused_convolution_elu_16,(.L_x_1 - triton_poi_fused_convolution_elu_16)
        .other          triton_poi_fused_convolution_elu_16,@"STO_CUDA_ENTRY STV_DEFAULT"
triton_poi_fused_convolution_elu_16:
.text.triton_poi_fused_convolution_elu_16:
[----:B------:R-:W-:Y:S01]  /*0000*/  LDC R1, c[0x0][0x28] ;  /* 0x00000a00ff017b82 */ /* 0x000fe20000000800 */
[----:B------:R-:W1:Y:S07]  /*0010*/  S2R R0, SR_TID.X ;  /* 0x0000000000007919 */ /* 0x000e6e0000002100 */
[----:B------:R-:W2:Y:S01]  /*0020*/  LDC.64 R6, c[0x0][0x218] ;  /* 0x00008600ff067b82 */ /* 0x000ea20000000a00 */
[----:B------:R-:W-:Y:S01]  /*0030*/  ULDC.64 UR4, c[0x0][0x208] ;  /* 0x0000820000047ab9 */ /* 0x000fe20000000a00 */
[----:B------:R-:W3:Y:S06]  /*0040*/  S2R R5, SR_CTAID.X ;  /* 0x0000000000057919 */ /* 0x000eec0000002500 */
[----:B------:R-:W4:Y:S01]  /*0050*/  LDC.64 R2, c[0x0][0x210] ;  /* 0x00008400ff027b82 */ /* 0x000f220000000a00 */
[----:B-1----:R-:W-:-:S04]  /*0060*/  SHF.L.U32 R0, R0, 0x1, RZ ;  /* 0x0000000100007819 */ /* 0x002fc800000006ff */
[----:B------:R-:W-:Y:S02]  /*0070*/  LOP3.LUT R0, R0, 0xfe, RZ, 0xc0, !PT ;  /* 0x000000fe00007812 */ /* 0x000fe400078ec0ff */
[----:B---3--:R-:W-:Y:S02]  /*0080*/  SHF.R.S32.HI R4, RZ, 0x17, R5 ;  /* 0x00000017ff047819 */ /* 0x008fe40000011405 */
[----:B------:R-:W-:Y:S02]  /*0090*/  LEA R5, R5, R0, 0x8 ;  /* 0x0000000005057211 */ /* 0x000fe400078e40ff */
[----:B------:R-:W-:-:S03]  /*00a0*/  SGXT R0, R4, 0x1 ;  /* 0x000000010400781a */ /* 0x000fc60000000200 */
[----:B----4-:R-:W-:Y:S01]  /*00b0*/  IMAD.WIDE R2, R5, 0x4, R2 ;  /* 0x0000000405027825 */ /* 0x010fe200078e0202 */
[----:B------:R-:W-:-:S04]  /*00c0*/  LEA.HI R0, R0, R5, RZ, 0x4 ;  /* 0x0000000500007211 */ /* 0x000fc800078f20ff */
[----:B------:R-:W-:-:S04]  /*00d0*/  LOP3.LUT R0, R0, 0xfffffff0, RZ, 0xc0, !PT ;  /* 0xfffffff000007812 */ /* 0x000fc800078ec0ff */
[----:B------:R-:W-:Y:S02]  /*00e0*/  IADD3 R9, R5, -R0, RZ ;  /* 0x8000000005097210 */ /* 0x000fe40007ffe0ff */
[----:B------:R-:W3:Y:S03]  /*00f0*/  LDG.E.64 R4, desc[UR4][R2.64] ;  /* 0x0000000402047981 */ /* 0x000ee6000c1e1b00 */
[----:B--2---:R-:W-:-:S06]  /*0100*/  IMAD.WIDE R6, R9, 0x4, R6 ;  /* 0x0000000409067825 */ /* 0x004fcc00078e0206 */
[----:B------:R-:W3:Y:S01]  /*0110*/  LDG.E.EL.64 R6, desc[UR4][R6.64] ;  /* 0x0000000406067981 */ /* 0x000ee2000c2e1b00 */
[----:B------:R-:W-:Y:S01]  /*0120*/  HFMA2.MMA R19, -RZ, RZ, 0.83837890625, -4044 ;  /* 0x3ab5ebe6ff137435 */ /* 0x000fe200000001ff */
[----:B---3--:R-:W-:Y:S01]  /*0130*/  FADD R0, R5, R7 ;  /* 0x0000000705007221 */ /* 0x008fe20000000000 */
[----:B------:R-:W-:-:S03]  /*0140*/  FADD R8, R4, R6 ;  /* 0x0000000604087221 */ /* 0x000fc60000000000 */
[----:B------:R-:W-:Y:S01]  /*0150*/  FMUL R11, R0, 1.4426950216293334961 ;  /* 0x3fb8aa3b000b7820 */ /* 0x000fe20000400000 */
[----:B------:R-:W-:-:S05]  /*0160*/  FMUL R9, R8, 1.4426950216293334961 ;  /* 0x3fb8aa3b08097820 */ /* 0x000fca0000400000 */
[----:B------:R-:W1:Y:S01]  /*0170*/  FRND R11, R11 ;  /* 0x0000000b000b7307 */ /* 0x000e620000201000 */
[----:B------:R-:W-:Y:S01]  /*0180*/  FADD.FTZ R12, |R0|, -RZ ;  /* 0x800000ff000c7221 */ /* 0x000fe20000010200 */
[----:B------:R-:W-:-:S06]  /*0190*/  FADD.FTZ R10, |R8|, -RZ ;  /* 0x800000ff080a7221 */ /* 0x000fcc0000010200 */
[----:B------:R-:W2:Y:S01]  /*01a0*/  FRND R9, R9 ;  /* 0x0000000900097307 */ /* 0x000ea20000201000 */
[----:B------:R-:W-:Y:S02]  /*01b0*/  FSETP.GEU.AND P1, PT, R12, 0.40999999642372131348, PT ;  /* 0x3ed1eb850c00780b */ /* 0x000fe40003f2e000 */
[----:B------:R-:W-:Y:S02]  /*01c0*/  FSETP.GEU.AND P0, PT, R10, 0.40999999642372131348, PT ;  /* 0x3ed1eb850a00780b */ /* 0x000fe40003f0e000 */
[----:B-1----:R-:W-:Y:S02]  /*01d0*/  FSEL R15, R11, RZ, P1 ;  /* 0x000000ff0b0f7208 */ /* 0x002fe40000800000 */
[----:B--2---:R-:W-:-:S03]  /*01e0*/  FSEL R13, R9, RZ, P0 ;  /* 0x000000ff090d7208 */ /* 0x004fc60000000000 */
[C---:B------:R-:W-:Y:S01]  /*01f0*/  FFMA.FTZ R12, -R15.reuse, 0.693145751953125, R0 ;  /* 0x3f3172000f0c7823 */ /* 0x040fe20000010100 */
[----:B------:R-:W-:Y:S01]  /*0200*/  FSETP.NEU.AND P2, PT, R15, 128, PT ;  /* 0x430000000f00780b */ /* 0x000fe20003f4d000 */
[----:B------:R-:W-:Y:S02]  /*0210*/  FFMA.FTZ R10, -R13, 0.693145751953125, R8 ;  /* 0x3f3172000d0a7823 */ /* 0x000fe40000010108 */
[----:B------:R-:W-:Y:S01]  /*0220*/  FFMA.FTZ R16, -R15, 1.428606765330187045e-06, R12 ;  /* 0x35bfbe8e0f107823 */ /* 0x000fe2000001010c */
[C---:B------:R-:W-:Y:S01]  /*0230*/  FSETP.NEU.AND P3, PT, R13.reuse, 128, PT ;  /* 0x430000000d00780b */ /* 0x040fe20003f6d000 */
[----:B------:R-:W-:Y:S01]  /*0240*/  FFMA.FTZ R14, -R13, 1.428606765330187045e-06, R10 ;  /* 0x35bfbe8e0d0e7823 */ /* 0x000fe2000001010a */
[----:B------:R-:W-:Y:S01]  /*0250*/  FSEL R9, R15, 127, P2 ;  /* 0x42fe00000f097808 */ /* 0x000fe20001000000 */
[-C--:B------:R-:W-:Y:S01]  /*0260*/  FFMA.FTZ R17, R16, R19.reuse, 0.0083824126049876213074 ;  /* 0x3c09566310117423 */ /* 0x080fe20000010013 */
[----:B------:R-:W-:Y:S01]  /*0270*/  FSEL R10, R13, 127, P3 ;  /* 0x42fe00000d0a7808 */ /* 0x000fe20001800000 */
[----:B------:R-:W-:Y:S01]  /*0280*/  FFMA.FTZ R15, R14, R19, 0.0083824126049876213074 ;  /* 0x3c0956630e0f7423 */ /* 0x000fe20000010013 */
[----:B------:R-:W1:Y:S01]  /*0290*/  MUFU.EX2 R11, R9 ;  /* 0x00000009000b7308 */ /* 0x000e620000000800 */
[----:B------:R-:W-:-:S02]  /*02a0*/  FFMA.FTZ R17, R16, R17, 0.041667830199003219604 ;  /* 0x3d2aabe310117423 */ /* 0x000fc40000010011 */
[----:B------:R-:W-:Y:S02]  /*02b0*/  FFMA.FTZ R15, R14, R15, 0.041667830199003219604 ;  /* 0x3d2aabe30e0f7423 */ /* 0x000fe4000001000f */
[----:B------:R-:W-:-:S03]  /*02c0*/  FFMA.FTZ R17, R16, R17, 0.16666397452354431152 ;  /* 0x3e2aa9f610117423 */ /* 0x000fc60000010011 */
[----:B------:R-:W2:Y:S01]  /*02d0*/  MUFU.EX2 R12, R10 ;  /* 0x0000000a000c7308 */ /* 0x000ea20000000800 */
[----:B------:R-:W-:Y:S01]  /*02e0*/  FFMA.FTZ R15, R14, R15, 0.16666397452354431152 ;  /* 0x3e2aa9f60e0f7423 */ /* 0x000fe2000001000f */
[----:B------:R-:W-:-:S03]  /*02f0*/  FFMA.FTZ R17, R16, R17, 0.49999994039535522461 ;  /* 0x3efffffe10117423 */ /* 0x000fc60000010011 */
[----:B------:R-:W-:Y:S01]  /*0300*/  FFMA.FTZ R15, R14, R15, 0.49999994039535522461 ;  /* 0x3efffffe0e0f7423 */ /* 0x000fe2000001000f */
[----:B------:R-:W-:-:S03]  /*0310*/  FMUL R17, R16, R17 ;  /* 0x0000001110117220 */ /* 0x000fc60000400000 */
[----:B------:R-:W-:Y:S01]  /*0320*/  FMUL R15, R14, R15 ;  /* 0x0000000f0e0f7220 */ /* 0x000fe20000400000 */
[----:B------:R-:W-:Y:S01]  /*0330*/  FFMA.FTZ R16, R16, R17, R16 ;  /* 0x0000001110107223 */ /* 0x000fe20000010010 */
[C---:B-1----:R-:W-:Y:S02]  /*0340*/  FADD R18, R11.reuse, -1 ;  /* 0xbf8000000b127421 */ /* 0x042fe40000000000 */
[----:B------:R-:W-:Y:S01]  /*0350*/  FFMA.FTZ R15, R14, R15, R14 ;  /* 0x0000000f0e0f7223 */ /* 0x000fe2000001000e */
[----:B--2---:R-:W-:Y:S01]  /*0360*/  FADD R13, R12, -1 ;  /* 0xbf8000000c0d7421 */ /* 0x004fe20000000000 */
[----:B------:R-:W-:Y:S01]  /*0370*/  FFMA.FTZ R11, R11, R16, R18 ;  /* 0x000000100b0b7223 */ /* 0x000fe20000010012 */
[----:B------:R-:W-:Y:S02]  /*0380*/  FSETP.NEU.AND P0, PT, R8, RZ, PT ;  /* 0x000000ff0800720b */ /* 0x000fe40003f0d000 */
[----:B------:R-:W-:Y:S01]  /*0390*/  FFMA.FTZ R12, R12, R15, R13 ;  /* 0x0000000f0c0c7223 */ /* 0x000fe2000001000d */
[----:B------:R-:W-:Y:S01]  /*03a0*/  FSETP.NEU.AND P1, PT, R0, RZ, PT ;  /* 0x000000ff0000720b */ /* 0x000fe20003f2d000 */
[----:B------:R-:W-:Y:S01]  /*03b0*/  @!P2 FADD R11, R11, R11 ;  /* 0x0000000b0b0ba221 */ /* 0x000fe20000000000 */
[----:B------:R-:W-:Y:S01]  /*03c0*/  FSETP.GT.AND P4, PT, R9, 128, PT ;  /* 0x430000000900780b */ /* 0x000fe20003f84000 */
[----:B------:R-:W-:Y:S01]  /*03d0*/  @!P3 FADD R12, R12, R12 ;  /* 0x0000000c0c0cb221 */ /* 0x000fe20000000000 */
[----:B------:R-:W-:-:S02]  /*03e0*/  FSETP.GT.AND P3, PT, R10, 128, PT ;  /* 0x430000000a00780b */ /* 0x000fc40003f64000 */
[----:B------:R-:W-:Y:S02]  /*03f0*/  FSETP.GEU.AND P2, PT, R9, -25, PT ;  /* 0xc1c800000900780b */ /* 0x000fe40003f4e000 */
[----:B------:R-:W-:Y:S02]  /*0400*/  FSEL R11, R11, +INF , !P4 ;  /* 0x7f8000000b0b7808 */ /* 0x000fe40006000000 */
[----:B------:R-:W-:Y:S02]  /*0410*/  FSETP.GEU.AND P4, PT, R10, -25, PT ;  /* 0xc1c800000a00780b */ /* 0x000fe40003f8e000 */
[----:B------:R-:W-:Y:S01]  /*0420*/  FSEL R12, R12, +INF , !P3 ;  /* 0x7f8000000c0c7808 */ /* 0x000fe20005800000 */
[----:B------:R-:W-:Y:S01]  /*0430*/  FADD R9, R8, R8 ;  /* 0x0000000808097221 */ /* 0x000fe20000000000 */
[----:B------:R-:W-:Y:S01]  /*0440*/  FSEL R11, R11, -1, P2 ;  /* 0xbf8000000b0b7808 */ /* 0x000fe20001000000 */
[----:B------:R-:W-:Y:S01]  /*0450*/  @!P1 FADD R11, R0, R0 ;  /* 0x00000000000b9221 */ /* 0x000fe20000000000 */
[----:B------:R-:W-:-:S02]  /*0460*/  @P0 FSEL R9, R12, -1, P4 ;  /* 0xbf8000000c090808 */ /* 0x000fc40002000000 */
[----:B------:R-:W-:Y:S02]  /*0470*/  FSETP.GT.AND P2, PT, R4, -R6, PT ;  /* 0x800000060400720b */ /* 0x000fe40003f44000 */
[----:B------:R-:W-:Y:S02]  /*0480*/  FSETP.GT.AND P0, PT, R5, -R7, PT ;  /* 0x800000070500720b */ /* 0x000fe40003f04000 */
[----:B------:R-:W-:Y:S02]  /*0490*/  FSEL R10, R8, R9, P2 ;  /* 0x00000009080a7208 */ /* 0x000fe40001000000 */
[----:B------:R-:W-:-:S05]  /*04a0*/  FSEL R11, R0, R11, P0 ;  /* 0x0000000b000b7208 */ /* 0x000fca0000000000 */
[----:B------:R-:W-:Y:S01]  /*04b0*/  STG.E.64 desc[UR4][R2.64], R10 ;  /* 0x0000000a02007986 */ /* 0x000fe2000c101b04 */
[----:B------:R-:W-:Y:S05]  /*04c0*/  EXIT ;  /* 0x000000000000794d */ /* 0x000fea0003800000 */
.L_x_0:
[----:B------:R-:W-:-:S00]  /*04d0*/  BRA `(.L_x_0) ;  /* 0xfffffffc00fc7947 */ /* 0x000fc0000383ffff */
[----:B------:R-:W-:-:S00]  /*04e0*/  NOP ;  /* 0x0000000000007918 */ /* 0x000fc00000000000 */
        /* <DEDUP_REMOVED lines=9> */
.L_x_1:


//--------------------- .nv.global.init           --------------------------
	.section	.nv.global.init,"aw",@progbits
.nv.global.init:
	.type		_$_str,@object
	.size		_$_str,(.L_0 - _$_str)
_$_str:
        /*0000*/ 	.byte	0x5f, 0x5f, 0x43, 0x55, 0x44, 0x41, 0x5f, 0x46, 0x54, 0x5a, 0x00
.L_0:


//--------------------- .nv.constant0.triton_poi_fused_convolution_elu_16 --------------------------
	.section	.nv.constant0.triton_poi_fused_convolution_elu_16,"a",@progbits
	.sectionflags	@""
	.align	4
.nv.constant0.triton_poi_fused_convolution_elu_16:
	.zero		548
